//
// Generated by NVIDIA NVVM Compiler
//
// Compiler Build ID: CL-36424714
// Cuda compilation tools, release 13.0, V13.0.88
// Based on NVVM 20.0.0
//

.version 9.0
.target sm_100
.address_size 64

	// .globl	EVAPORATION

.visible .entry EVAPORATION(
	.param .u32 EVAPORATION_param_0,
	.param .u32 EVAPORATION_param_1,
	.param .u64 .ptr .align 1 EVAPORATION_param_2,
	.param .f32 EVAPORATION_param_3
)
{
	.reg .pred 	%p<4>;
	.reg .b32 	%r<14>;
	.reg .b32 	%f<5>;
	.reg .b64 	%rd<5>;

	ld.param.u32 	%r3, [EVAPORATION_param_0];
	ld.param.u32 	%r4, [EVAPORATION_param_1];
	ld.param.u64 	%rd1, [EVAPORATION_param_2];
	ld.param.f32 	%f1, [EVAPORATION_param_3];
	mov.u32 	%r6, %ctaid.x;
	mov.u32 	%r7, %ntid.x;
	mov.u32 	%r8, %tid.x;
	mad.lo.s32 	%r1, %r6, %r7, %r8;
	mov.u32 	%r9, %ctaid.y;
	mov.u32 	%r10, %ntid.y;
	mov.u32 	%r11, %tid.y;
	mad.lo.s32 	%r12, %r9, %r10, %r11;
	setp.ge.s32 	%p1, %r1, %r3;
	setp.ge.s32 	%p2, %r12, %r4;
	or.pred  	%p3, %p1, %p2;
	@%p3 bra 	$L__BB0_2;
	cvta.to.global.u64 	%rd2, %rd1;
	mad.lo.s32 	%r13, %r12, %r3, %r1;
	mul.wide.s32 	%rd3, %r13, 4;
	add.s64 	%rd4, %rd2, %rd3;
	ld.global.f32 	%f2, [%rd4];
	mul.f32 	%f3, %f1, %f2;
	sub.f32 	%f4, %f2, %f3;
	st.global.f32 	[%rd4], %f4;
$L__BB0_2:
	ret;

}


// ===== COMPILED SASS (sm_100) =====

	.target	sm_100

	.elftype	@"ET_EXEC"


//--------------------- .note.nv.tkinfo           --------------------------
	.section	.note.nv.tkinfo,"",@"SHT_NOTE"
	.sectionflags	@"SHF_NOTE_NV_TKINFO"
	.tkinfo
        /*0018*/ 	.word	0x00000002
        /*0030*/ 	.string	""
        /*0030*/ 	.string	"ptxas"
        /*0030*/ 	.string	"Cuda compilation tools, release 13.0, V13.0.88"
        /*0030*/ 	.string	"Build cuda_13.0.r13.0/compiler.36424714_0"
        /*0030*/ 	.string	"-arch sm_100 -m 64 "



//--------------------- .note.nv.cuinfo           --------------------------
	.section	.note.nv.cuinfo,"",@"SHT_NOTE"
	.sectionflags	@"SHF_NOTE_NV_CUINFO"
        /*0018*/ 	.short	0x0002
        /*001a*/ 	.short	0x0064
        /*001c*/ 	.short	0x0082
	.zero		2


//--------------------- .nv.info                  --------------------------
	.section	.nv.info,"",@"SHT_CUDA_INFO"
	.align	4


	//----- nvinfo : EIATTR_REGCOUNT
	.align		4
        /*0000*/ 	.byte	0x04, 0x2f
        /*0002*/ 	.short	(.L_1 - .L_0)
	.align		4
.L_0:
        /*0004*/ 	.word	index@(EVAPORATION)
        /*0008*/ 	.word	0x00000008


	//----- nvinfo : EIATTR_FRAME_SIZE
	.align		4
.L_1:
        /*000c*/ 	.byte	0x04, 0x11
        /*000e*/ 	.short	(.L_3 - .L_2)
	.align		4
.L_2:
        /*0010*/ 	.word	index@(EVAPORATION)
        /*0014*/ 	.word	0x00000000


	//----- nvinfo : EIATTR_MIN_STACK_SIZE
	.align		4
.L_3:
        /*0018*/ 	.byte	0x04, 0x12
        /*001a*/ 	.short	(.L_5 - .L_4)
	.align		4
.L_4:
        /*001c*/ 	.word	index@(EVAPORATION)
        /*0020*/ 	.word	0x00000000
.L_5:


//--------------------- .nv.compat                --------------------------
	.section	.nv.compat,"",@"SHT_CUDA_COMPAT_INFO"
	.align	4
        /*0000*/ 	.byte	0x02, 0x09, 0x00, 0x00, 0x02, 0x02, 0x01, 0x00, 0x02, 0x05, 0x05, 0x00, 0x03, 0x07, 0x01, 0x01
        /*0010*/ 	.byte	0x02, 0x03, 0x00, 0x00, 0x02, 0x06, 0x01, 0x00, 0x04, 0x0b, 0x08, 0x00, 0x09, 0x00, 0x00, 0x00
        /*0020*/ 	.byte	0x00, 0x00, 0x00, 0x00


//--------------------- .nv.info.EVAPORATION      --------------------------
	.section	.nv.info.EVAPORATION,"",@"SHT_CUDA_INFO"
	.sectionflags	@""
	.align	4


	//----- nvinfo : EIATTR_CUDA_API_VERSION
	.align		4
        /*0000*/ 	.byte	0x04, 0x37
        /*0002*/ 	.short	(.L_7 - .L_6)
.L_6:
        /*0004*/ 	.word	0x00000082


	//----- nvinfo : EIATTR_KPARAM_INFO
	.align		4
.L_7:
        /*0008*/ 	.byte	0x04, 0x17
        /*000a*/ 	.short	(.L_9 - .L_8)
.L_8:
        /*000c*/ 	.word	0x00000000
        /*0010*/ 	.short	0x0003
        /*0012*/ 	.short	0x0010
        /*0014*/ 	.byte	0x00, 0xf0, 0x11, 0x00


	//----- nvinfo : EIATTR_KPARAM_INFO
	.align		4
.L_9:
        /*0018*/ 	.byte	0x04, 0x17
        /*001a*/ 	.short	(.L_11 - .L_10)
.L_10:
        /*001c*/ 	.word	0x00000000
        /*0020*/ 	.short	0x0002
        /*0022*/ 	.short	0x0008
        /*0024*/ 	.byte	0x00, 0xf5, 0x21, 0x00


	//----- nvinfo : EIATTR_KPARAM_INFO
	.align		4
.L_11:
        /*0028*/ 	.byte	0x04, 0x17
        /*002a*/ 	.short	(.L_13 - .L_12)
.L_12:
        /*002c*/ 	.word	0x00000000
        /*0030*/ 	.short	0x0001
        /*0032*/ 	.short	0x0004
        /*0034*/ 	.byte	0x00, 0xf0, 0x11, 0x00


	//----- nvinfo : EIATTR_KPARAM_INFO
	.align		4
.L_13:
        /*0038*/ 	.byte	0x04, 0x17
        /*003a*/ 	.short	(.L_15 - .L_14)
.L_14:
        /*003c*/ 	.word	0x00000000
        /*0040*/ 	.short	0x0000
        /*0042*/ 	.short	0x0000
        /*0044*/ 	.byte	0x00, 0xf0, 0x11, 0x00


	//----- nvinfo : EIATTR_SPARSE_MMA_MASK
	.align		4
.L_15:
        /*0048*/ 	.byte	0x03, 0x50
        /*004a*/ 	.short	0x0000


	//----- nvinfo : EIATTR_MAXREG_COUNT
	.align		4
        /*004c*/ 	.byte	0x03, 0x1b
        /*004e*/ 	.short	0x00ff


	//----- nvinfo : EIATTR_MERCURY_ISA_VERSION
	.align		4
        /*0050*/ 	.byte	0x03, 0x5f
        /*0052*/ 	.short	0x0101


	//----- nvinfo : EIATTR_VRC_CTA_INIT_COUNT
	.align		4
        /*0054*/ 	.byte	0x02, 0x4a
	.zero		1
	.zero		1


	//----- nvinfo : EIATTR_EXIT_INSTR_OFFSETS
	.align		4
        /*0058*/ 	.byte	0x04, 0x1c
        /*005a*/ 	.short	(.L_17 - .L_16)


	//   ....[0]....
.L_16:
        /*005c*/ 	.word	0x000000c0


	//   ....[1]....
        /*0060*/ 	.word	0x00000150


	//----- nvinfo : EIATTR_CBANK_PARAM_SIZE
	.align		4
.L_17:
        /*0064*/ 	.byte	0x03, 0x19
        /*0066*/ 	.short	0x0014


	//----- nvinfo : EIATTR_PARAM_CBANK
	.align		4
        /*0068*/ 	.byte	0x04, 0x0a
        /*006a*/ 	.short	(.L_19 - .L_18)
	.align		4
.L_18:
        /*006c*/ 	.word	index@(.nv.constant0.EVAPORATION)
        /*0070*/ 	.short	0x0380
        /*0072*/ 	.short	0x0014


	//----- nvinfo : EIATTR_SW_WAR
	.align		4
.L_19:
        /*0074*/ 	.byte	0x04, 0x36
        /*0076*/ 	.short	(.L_21 - .L_20)
.L_20:
        /*0078*/ 	.word	0x00000008
.L_21:


//--------------------- .nv.callgraph             --------------------------
	.section	.nv.callgraph,"",@"SHT_CUDA_CALLGRAPH"
	.align	4
	.sectionentsize	8
	.align		4
        /*0000*/ 	.word	0x00000000
	.align		4
        /*0004*/ 	.word	0xffffffff
	.align		4
        /*0008*/ 	.word	0x00000000
	.align		4
        /*000c*/ 	.word	0xfffffffe
	.align		4
        /*0010*/ 	.word	0x00000000
	.align		4
        /*0014*/ 	.word	0xfffffffd
	.align		4
        /*0018*/ 	.word	0x00000000
	.align		4
        /*001c*/ 	.word	0xfffffffc


//--------------------- .text.EVAPORATION         --------------------------
	.section	.text.EVAPORATION,"ax",@progbits
	.align	128
        .global         EVAPORATION
        .type           EVAPORATION,@function
        .size           EVAPORATION,(.L_x_1 - EVAPORATION)
        .other          EVAPORATION,@"STO_CUDA_ENTRY STV_DEFAULT"
EVAPORATION:
.text.EVAPORATION:
[----:B------:R-:W-:Y:S01]  /*0000*/  LDC R1, c[0x0][0x37c] ;  /* 0x0000df00ff017b82 */ /* 0x000fe20000000800 */
[----:B------:R-:W0:Y:S07]  /*0010*/  S2R R2, SR_TID.Y ;  /* 0x0000000000027919 */ /* 0x000e2e0000002200 */
[----:B------:R-:W1:Y:S01]  /*0020*/  LDC R0, c[0x0][0x360] ;  /* 0x0000d800ff007b82 */ /* 0x000e620000000800 */
[----:B------:R-:W2:Y:S01]  /*0030*/  LDCU.64 UR6, c[0x0][0x380] ;  /* 0x00007000ff0677ac */ /* 0x000ea20008000a00 */
[----:B------:R-:W1:Y:S06]  /*0040*/  S2R R3, SR_TID.X ;  /* 0x0000000000037919 */ /* 0x000e6c0000002100 */
[----:B------:R-:W0:Y:S08]  /*0050*/  S2UR UR5, SR_CTAID.Y ;  /* 0x00000000000579c3 */ /* 0x000e300000002600 */
[----:B------:R-:W0:Y:S08]  /*0060*/  LDC R5, c[0x0][0x364] ;  /* 0x0000d900ff057b82 */ /* 0x000e300000000800 */
[----:B------:R-:W1:Y:S01]  /*0070*/  S2UR UR4, SR_CTAID.X ;  /* 0x00000000000479c3 */ /* 0x000e620000002500 */
[----:B0-----:R-:W-:-:S05]  /*0080*/  IMAD R5, R5, UR5, R2 ;  /* 0x0000000505057c24 */ /* 0x001fca000f8e0202 */
[----:B--2---:R-:W-:Y:S01]  /*0090*/  ISETP.GE.AND P0, PT, R5, UR7, PT ;  /* 0x0000000705007c0c */ /* 0x004fe2000bf06270 */
[----:B-1----:R-:W-:-:S05]  /*00a0*/  IMAD R0, R0, UR4, R3 ;  /* 0x0000000400007c24 */ /* 0x002fca000f8e0203 */
[----:B------:R-:W-:-:S13]  /*00b0*/  ISETP.GE.OR P0, PT, R0, UR6, P0 ;  /* 0x0000000600007c0c */ /* 0x000fda0008706670 */
[----:B------:R-:W-:Y:S05]  /*00c0*/  @P0 EXIT ;  /* 0x000000000000094d */ /* 0x000fea0003800000 */
[----:B------:R-:W0:Y:S01]  /*00d0*/  LDC.64 R2, c[0x0][0x388] ;  /* 0x0000e200ff027b82 */ /* 0x000e220000000a00 */
[----:B------:R-:W1:Y:S01]  /*00e0*/  LDCU.64 UR4, c[0x0][0x358] ;  /* 0x00006b00ff0477ac */ /* 0x000e620008000a00 */
[----:B------:R-:W-:Y:S01]  /*00f0*/  IMAD R5, R5, UR6, R0 ;  /* 0x0000000605057c24 */ /* 0x000fe2000f8e0200 */
[----:B------:R-:W2:Y:S03]  /*0100*/  LDCU UR7, c[0x0][0x390] ;  /* 0x00007200ff0777ac */ /* 0x000ea60008000800 */
[----:B0-----:R-:W-:-:S05]  /*0110*/  IMAD.WIDE R2, R5, 0x4, R2 ;  /* 0x0000000405027825 */ /* 0x001fca00078e0202 */
[----:B-1----:R-:W2:Y:S02]  /*0120*/  LDG.E R0, desc[UR4][R2.64] ;  /* 0x0000000402007981 */ /* 0x002ea4000c1e1900 */
[----:B--2---:R-:W-:-:S05]  /*0130*/  FFMA R5, -R0, UR7, R0 ;  /* 0x0000000700057c23 */ /* 0x004fca0008000100 */
[----:B------:R-:W-:Y:S01]  /*0140*/  STG.E desc[UR4][R2.64], R5 ;  /* 0x0000000502007986 */ /* 0x000fe2000c101904 */
[----:B------:R-:W-:Y:S05]  /*0150*/  EXIT ;  /* 0x000000000000794d */ /* 0x000fea0003800000 */
.L_x_0:
[----:B------:R-:W-:-:S00]  /*0160*/  BRA `(.L_x_0) ;  /* 0xfffffffc00fc7947 */ /* 0x000fc0000383ffff */
[----:B------:R-:W-:-:S00]  /*0170*/  NOP ;  /* 0x0000000000007918 */ /* 0x000fc00000000000 */
        /* <DEDUP_REMOVED lines=8> */
.L_x_1:


//--------------------- .nv.shared.reserved.0     --------------------------
	.section	.nv.shared.reserved.0,"aw",@nobits
	.weak		__nv_reservedSMEM_offset_0_alias
	.size		__nv_reservedSMEM_offset_0_alias, 0, 64
	.other		__nv_reservedSMEM_offset_0_alias,@"STO_CUDA_RESERVED_SHARED STV_DEFAULT"
__nv_reservedSMEM_offset_0_alias:
	.zero		0
	.zero		64


//--------------------- .nv.constant0.EVAPORATION --------------------------
	.section	.nv.constant0.EVAPORATION,"a",@progbits
	.sectionflags	@""
	.align	4
.nv.constant0.EVAPORATION:
	.zero		916


//--------------------- SYMBOLS --------------------------

	.type		.nv.reservedSmem.offset0,@object
	.size		.nv.reservedSmem.offset0,0x4
